	.headerflags	@"EF_CUDA_TEXMODE_UNIFIED EF_CUDA_64BIT_ADDRESS EF_CUDA_ACCELERATORS EF_CUDA_SM90 EF_CUDA_VIRTUAL_SM(EF_CUDA_SM90)"
	.elftype	@"ET_EXEC"


//--------------------- .nv.info                  --------------------------
	.section	.nv.info,"",@"SHT_CUDA_INFO"
	.align	4


	//----- nvinfo : EIATTR_REGCOUNT
	.align		4
        /*0000*/ 	.byte	0x04, 0x2f
        /*0002*/ 	.short	(.L_3 - .L_2)
	.align		4
.L_2:
        /*0004*/ 	.word	index@(triton_poi_fused__native_batch_norm_legit_no_training_relu_46)
        /*0008*/ 	.word	0x00000020


	//----- nvinfo : EIATTR_MIN_STACK_SIZE
	.align		4
.L_3:
        /*000c*/ 	.byte	0x04, 0x12
        /*000e*/ 	.short	(.L_5 - .L_4)
	.align		4
.L_4:
        /*0010*/ 	.word	index@(triton_poi_fused__native_batch_norm_legit_no_training_relu_46)
        /*0014*/ 	.word	0x00000000


	//----- nvinfo : EIATTR_FRAME_SIZE
	.align		4
.L_5:
        /*0018*/ 	.byte	0x04, 0x11
        /*001a*/ 	.short	(.L_7 - .L_6)
	.align		4
.L_6:
        /*001c*/ 	.word	index@(triton_poi_fused__native_batch_norm_legit_no_training_relu_46)
        /*0020*/ 	.word	0x00000000


	//----- nvinfo : EIATTR_MIN_STACK_SIZE
	.align		4
.L_7:
        /*0024*/ 	.byte	0x04, 0x12
        /*0026*/ 	.short	(.L_9 - .L_8)
	.align		4
.L_8:
        /*0028*/ 	.word	index@(triton_poi_fused__native_batch_norm_legit_no_training_relu_46)
        /*002c*/ 	.word	0x00000000
.L_9:


//--------------------- .nv.info.triton_poi_fused__native_batch_norm_legit_no_training_relu_46 --------------------------
	.section	.nv.info.triton_poi_fused__native_batch_norm_legit_no_training_relu_46,"",@"SHT_CUDA_INFO"
	.sectionflags	@""
	.align	4


	//----- nvinfo : EIATTR_CUDA_API_VERSION
	.align		4
        /*0000*/ 	.byte	0x04, 0x37
        /*0002*/ 	.short	(.L_11 - .L_10)
.L_10:
        /*0004*/ 	.word	0x0000007c


	//----- nvinfo : EIATTR_KPARAM_INFO
	.align		4
.L_11:
        /*0008*/ 	.byte	0x04, 0x17
        /*000a*/ 	.short	(.L_13 - .L_12)
.L_12:
        /*000c*/ 	.word	0x00000000
        /*0010*/ 	.short	0x0007
        /*0012*/ 	.short	0x0034
        /*0014*/ 	.byte	0x00, 0xf0, 0x11, 0x00


	//----- nvinfo : EIATTR_KPARAM_INFO
	.align		4
.L_13:
        /*0018*/ 	.byte	0x04, 0x17
        /*001a*/ 	.short	(.L_15 - .L_14)
.L_14:
        /*001c*/ 	.word	0x00000000
        /*0020*/ 	.short	0x0006
        /*0022*/ 	.short	0x0030
        /*0024*/ 	.byte	0x00, 0xf0, 0x11, 0x00


	//----- nvinfo : EIATTR_KPARAM_INFO
	.align		4
.L_15:
        /*0028*/ 	.byte	0x04, 0x17
        /*002a*/ 	.short	(.L_17 - .L_16)
.L_16:
        /*002c*/ 	.word	0x00000000
        /*0030*/ 	.short	0x0005
        /*0032*/ 	.short	0x0028
        /*0034*/ 	.byte	0x00, 0xf4, 0x21, 0x00


	//----- nvinfo : EIATTR_KPARAM_INFO
	.align		4
.L_17:
        /*0038*/ 	.byte	0x04, 0x17
        /*003a*/ 	.short	(.L_19 - .L_18)
.L_18:
        /*003c*/ 	.word	0x00000000
        /*0040*/ 	.short	0x0004
        /*0042*/ 	.short	0x0020
        /*0044*/ 	.byte	0x00, 0xf4, 0x21, 0x00


	//----- nvinfo : EIATTR_KPARAM_INFO
	.align		4
.L_19:
        /*0048*/ 	.byte	0x04, 0x17
        /*004a*/ 	.short	(.L_21 - .L_20)
.L_20:
        /*004c*/ 	.word	0x00000000
        /*0050*/ 	.short	0x0003
        /*0052*/ 	.short	0x0018
        /*0054*/ 	.byte	0x00, 0xf4, 0x21, 0x00


	//----- nvinfo : EIATTR_KPARAM_INFO
	.align		4
.L_21:
        /*0058*/ 	.byte	0x04, 0x17
        /*005a*/ 	.short	(.L_23 - .L_22)
.L_22:
        /*005c*/ 	.word	0x00000000
        /*0060*/ 	.short	0x0002
        /*0062*/ 	.short	0x0010
        /*0064*/ 	.byte	0x00, 0xf4, 0x21, 0x00


	//----- nvinfo : EIATTR_KPARAM_INFO
	.align		4
.L_23:
        /*0068*/ 	.byte	0x04, 0x17
        /*006a*/ 	.short	(.L_25 - .L_24)
.L_24:
        /*006c*/ 	.word	0x00000000
        /*0070*/ 	.short	0x0001
        /*0072*/ 	.short	0x0008
        /*0074*/ 	.byte	0x00, 0xf4, 0x21, 0x00


	//----- nvinfo : EIATTR_KPARAM_INFO
	.align		4
.L_25:
        /*0078*/ 	.byte	0x04, 0x17
        /*007a*/ 	.short	(.L_27 - .L_26)
.L_26:
        /*007c*/ 	.word	0x00000000
        /*0080*/ 	.short	0x0000
        /*0082*/ 	.short	0x0000
        /*0084*/ 	.byte	0x00, 0xf4, 0x21, 0x00


	//----- nvinfo : EIATTR_SPARSE_MMA_MASK
	.align		4
.L_27:
        /*0088*/ 	.byte	0x03, 0x50
        /*008a*/ 	.short	0x0000


	//----- nvinfo : EIATTR_MAXREG_COUNT
	.align		4
        /*008c*/ 	.byte	0x03, 0x1b
        /*008e*/ 	.short	0x00ff


	//----- nvinfo : EIATTR_EXIT_INSTR_OFFSETS
	.align		4
        /*0090*/ 	.byte	0x04, 0x1c
        /*0092*/ 	.short	(.L_29 - .L_28)


	//   ....[0]....
.L_28:
        /*0094*/ 	.word	0x00000bb0


	//   ....[1]....
        /*0098*/ 	.word	0x00000c80


	//----- nvinfo : EIATTR_REQNTID
	.align		4
.L_29:
        /*009c*/ 	.byte	0x04, 0x10
        /*009e*/ 	.short	(.L_31 - .L_30)
.L_30:
        /*00a0*/ 	.word	0x00000080
        /*00a4*/ 	.word	0x00000001
        /*00a8*/ 	.word	0x00000001


	//----- nvinfo : EIATTR_CBANK_PARAM_SIZE
	.align		4
.L_31:
        /*00ac*/ 	.byte	0x03, 0x19
        /*00ae*/ 	.short	0x0038


	//----- nvinfo : EIATTR_PARAM_CBANK
	.align		4
        /*00b0*/ 	.byte	0x04, 0x0a
        /*00b2*/ 	.short	(.L_33 - .L_32)
	.align		4
.L_32:
        /*00b4*/ 	.word	index@(.nv.constant0.triton_poi_fused__native_batch_norm_legit_no_training_relu_46)
        /*00b8*/ 	.short	0x0210
        /*00ba*/ 	.short	0x0038


	//----- nvinfo : EIATTR_SW_WAR
	.align		4
.L_33:
        /*00bc*/ 	.byte	0x04, 0x36
        /*00be*/ 	.short	(.L_35 - .L_34)
.L_34:
        /*00c0*/ 	.word	0x00000008
.L_35:


//--------------------- .nv.callgraph             --------------------------
	.section	.nv.callgraph,"",@"SHT_CUDA_CALLGRAPH"
	.align	4
	.sectionentsize	8
	.align		4
        /*0000*/ 	.word	0x00000000
	.align		4
        /*0004*/ 	.word	0xffffffff
	.align		4
        /*0008*/ 	.word	0x00000000
	.align		4
        /*000c*/ 	.word	0xfffffffe
	.align		4
        /*0010*/ 	.word	0x00000000
	.align		4
        /*0014*/ 	.word	0xfffffffd
	.align		4
        /*0018*/ 	.word	0x00000000
	.align		4
        /*001c*/ 	.word	0xfffffffc


//--------------------- .nv.constant4             --------------------------
	.section	.nv.constant4,"a",@progbits
	.align	8
	.align		8
.nv.constant4:
        /*0000*/ 	.dword	_$_str
	.align		8
        /*0008*/ 	.dword	_$_str_$_2


//--------------------- .text.triton_poi_fused__native_batch_norm_legit_no_training_relu_46 --------------------------
	.section	.text.triton_poi_fused__native_batch_norm_legit_no_training_relu_46,"ax",@progbits
	.sectionflags	@"SHF_BARRIERS=1"
	.align	128
        .global         triton_poi_fused__native_batch_norm_legit_no_training_relu_46
        .type           triton_poi_fused__native_batch_norm_legit_no_training_relu_46,@function
        .size           triton_poi_fused__native_batch_norm_legit_no_training_relu_46,(.L_x_1 - triton_poi_fused__native_batch_norm_legit_no_training_relu_46)
        .other          triton_poi_fused__native_batch_norm_legit_no_training_relu_46,@"STO_CUDA_ENTRY STV_DEFAULT"
triton_poi_fused__native_batch_norm_legit_no_training_relu_46:
.text.triton_poi_fused__native_batch_norm_legit_no_training_relu_46:
[----:B------:R-:W0:Y:S01]  /*0000*/  LDC R1, c[0x0][0x28] ;  /* 0x00000a00ff017b82 */ /* 0x000e220000000800 */
[----:B------:R-:W1:Y:S07]  /*0010*/  S2R R2, SR_CTAID.Y ;  /* 0x0000000000027919 */ /* 0x000e6e0000002600 */
[----:B------:R-:W2:Y:S01]  /*0020*/  LDC.64 R8, c[0x0][0x220] ;  /* 0x00008800ff087b82 */ /* 0x000ea20000000a00 */
[----:B------:R-:W-:Y:S01]  /*0030*/  CS2R R6, SRZ ;  /* 0x0000000000067805 */ /* 0x000fe2000001ff00 */
[----:B------:R-:W-:Y:S01]  /*0040*/  ULDC.64 UR6, c[0x0][0x208] ;  /* 0x0000820000067ab9 */ /* 0x000fe20000000a00 */
[----:B------:R-:W3:Y:S01]  /*0050*/  S2R R10, SR_TID.X ;  /* 0x00000000000a7919 */ /* 0x000ee20000002100 */
[----:B------:R-:W4:Y:S04]  /*0060*/  S2R R11, SR_CTAID.X ;  /* 0x00000000000b7919 */ /* 0x000f280000002500 */
[----:B------:R-:W5:Y:S08]  /*0070*/  LDC.64 R22, c[0x0][0x210] ;  /* 0x00008400ff167b82 */ /* 0x000f700000000a00 */
[----:B------:R-:W4:Y:S01]  /*0080*/  LDC.64 R26, c[0x0][0x218] ;  /* 0x00008600ff1a7b82 */ /* 0x000f220000000a00 */
[----:B-1----:R-:W-:-:S02]  /*0090*/  IMAD.SHL.U32 R2, R2, 0x20, RZ ;  /* 0x0000002002027824 */ /* 0x002fc400078e00ff */
[----:B---3--:R-:W-:-:S05]  /*00a0*/  IMAD.SHL.U32 R3, R10, 0x4, RZ ;  /* 0x000000040a037824 */ /* 0x008fca00078e00ff */
[----:B------:R-:W-:-:S04]  /*00b0*/  LOP3.LUT R20, R2, 0x1c, R3, 0xf8, !PT ;  /* 0x0000001c02147812 */ /* 0x000fc800078ef803 */
[C---:B------:R-:W-:Y:S01]  /*00c0*/  ISETP.GE.AND P0, PT, R20.reuse, 0x480, PT ;  /* 0x000004801400780c */ /* 0x040fe20003f06270 */
[----:B------:R-:W-:-:S05]  /*00d0*/  IMAD.HI R0, R20, 0x38e38e39, RZ ;  /* 0x38e38e3914007827 */ /* 0x000fca00078e02ff */
[----:B------:R-:W-:-:S04]  /*00e0*/  SHF.R.U32.HI R5, RZ, 0x1f, R0 ;  /* 0x0000001fff057819 */ /* 0x000fc80000011600 */
[----:B------:R-:W-:Y:S02]  /*00f0*/  LEA.HI.SX32 R13, R0, R5, 0x1a ;  /* 0x00000005000d7211 */ /* 0x000fe400078fd2ff */
[----:B------:R-:W-:-:S03]  /*0100*/  CS2R R4, SRZ ;  /* 0x0000000000047805 */ /* 0x000fc6000001ff00 */
[----:B------:R-:W-:-:S04]  /*0110*/  IMAD R20, R13, -0x120, R20 ;  /* 0xfffffee00d147824 */ /* 0x000fc800078e0214 */
[----:B--2---:R-:W-:-:S05]  /*0120*/  IMAD.WIDE R8, R20, 0x4, R8 ;  /* 0x0000000414087825 */ /* 0x004fca00078e0208 */
[----:B------:R1:W2:Y:S01]  /*0130*/  @!P0 LDG.E.EL.128 R4, desc[UR6][R8.64] ;  /* 0x0000000608048981 */ /* 0x0002a2000c2e1d00 */
[----:B------:R-:W-:Y:S01]  /*0140*/  SHF.R.U32.HI R21, RZ, 0x3, R10 ;  /* 0x00000003ff157819 */ /* 0x000fe2000001160a */
[----:B----4-:R-:W-:Y:S01]  /*0150*/  IMAD.SHL.U32 R0, R11, 0x20, RZ ;  /* 0x000000200b007824 */ /* 0x010fe200078e00ff */
[----:B------:R-:W-:Y:S01]  /*0160*/  CS2R R14, SRZ ;  /* 0x00000000000e7805 */ /* 0x000fe2000001ff00 */
[----:B------:R-:W-:Y:S01]  /*0170*/  IMAD R13, R13, 0xdc80, R20 ;  /* 0x0000dc800d0d7824 */ /* 0x000fe200078e0214 */
[----:B------:R-:W-:Y:S02]  /*0180*/  SGXT.U32 R21, R21, 0x4 ;  /* 0x000000041515781a */ /* 0x000fe40000000000 */
[----:B------:R-:W-:Y:S01]  /*0190*/  CS2R R18, SRZ ;  /* 0x0000000000127805 */ /* 0x000fe2000001ff00 */
[----:B0-----:R-:W-:Y:S01]  /*01a0*/  IMAD.WIDE R26, R20, 0x4, R26 ;  /* 0x00000004141a7825 */ /* 0x001fe200078e021a */
[----:B------:R-:W-:Y:S02]  /*01b0*/  LOP3.LUT R10, R0, R21, RZ, 0xfc, !PT ;  /* 0x00000015000a7212 */ /* 0x000fe400078efcff */
[----:B-1----:R-:W-:-:S02]  /*01c0*/  CS2R R8, SRZ ;  /* 0x0000000000087805 */ /* 0x002fc4000001ff00 */
[----:B------:R-:W-:Y:S02]  /*01d0*/  LOP3.LUT R11, R0, 0x10, R21, 0xfe, !PT ;  /* 0x00000010000b7812 */ /* 0x000fe400078efe15 */
[C---:B------:R-:W-:Y:S01]  /*01e0*/  ISETP.LT.AND P1, PT, R10.reuse, 0xc4, !P0 ;  /* 0x000000c40a00780c */ /* 0x040fe20004721270 */
[--C-:B------:R-:W-:Y:S01]  /*01f0*/  IMAD R25, R10, 0x120, R13.reuse ;  /* 0x000001200a197824 */ /* 0x100fe200078e020d */
[C---:B------:R-:W-:Y:S01]  /*0200*/  ISETP.LT.AND P2, PT, R11.reuse, 0xc4, !P0 ;  /* 0x000000c40b00780c */ /* 0x040fe20004741270 */
[----:B------:R-:W-:Y:S01]  /*0210*/  IMAD R17, R11, 0x120, R13 ;  /* 0x000001200b117824 */ /* 0x000fe200078e020d */
[----:B------:R-:W-:Y:S01]  /*0220*/  CS2R R10, SRZ ;  /* 0x00000000000a7805 */ /* 0x000fe2000001ff00 */
[----:B-----5:R-:W-:Y:S01]  /*0230*/  IMAD.WIDE R24, R25, 0x4, R22 ;  /* 0x0000000419187825 */ /* 0x020fe200078e0216 */
[----:B------:R-:W-:-:S03]  /*0240*/  CS2R R12, SRZ ;  /* 0x00000000000c7805 */ /* 0x000fc6000001ff00 */
[----:B------:R-:W-:Y:S01]  /*0250*/  IMAD.WIDE R22, R17, 0x4, R22 ;  /* 0x0000000411167825 */ /* 0x000fe200078e0216 */
[----:B------:R-:W-:Y:S02]  /*0260*/  CS2R R16, SRZ ;  /* 0x0000000000107805 */ /* 0x000fe4000001ff00 */
[----:B------:R0:W3:Y:S04]  /*0270*/  @!P0 LDG.E.EL.128 R12, desc[UR6][R26.64] ;  /* 0x000000061a0c8981 */ /* 0x0000e8000c2e1d00 */
[----:B------:R1:W3:Y:S04]  /*0280*/  @P1 LDG.E.EL.128 R8, desc[UR6][R24.64] ;  /* 0x0000000618081981 */ /* 0x0002e8000c2e1d00 */
[----:B------:R3:W4:Y:S01]  /*0290*/  @P2 LDG.E.EL.128 R16, desc[UR6][R22.64] ;  /* 0x0000000616102981 */ /* 0x000722000c2e1d00 */
[----:B0-----:R-:W0:Y:S01]  /*02a0*/  LDC.64 R26, c[0x0][0x228] ;  /* 0x00008a00ff1a7b82 */ /* 0x001e220000000a00 */
[----:B--2---:R-:W-:-:S06]  /*02b0*/  FADD R28, R4, 0.0010000000474974513054 ;  /* 0x3a83126f041c7421 */ /* 0x004fcc0000000000 */
[----:B------:R-:W2:Y:S01]  /*02c0*/  MUFU.SQRT R28, R28 ;  /* 0x0000001c001c7308 */ /* 0x000ea20000002000 */
[----:B------:R-:W-:Y:S01]  /*02d0*/  FADD R7, R7, 0.0010000000474974513054 ;  /* 0x3a83126f07077421 */ /* 0x000fe20000000000 */
[----:B------:R-:W-:Y:S01]  /*02e0*/  FADD R6, R6, 0.0010000000474974513054 ;  /* 0x3a83126f06067421 */ /* 0x000fe20000000000 */
[----:B------:R-:W-:-:S05]  /*02f0*/  FADD R5, R5, 0.0010000000474974513054 ;  /* 0x3a83126f05057421 */ /* 0x000fca0000000000 */
[----:B------:R-:W5:Y:S01]  /*0300*/  MUFU.SQRT R7, R7 ;  /* 0x0000000700077308 */ /* 0x000f620000002000 */
[----:B--2---:R-:W-:-:S07]  /*0310*/  FSETP.GT.AND P6, PT, R28, 8.50705917302346158658e+37, PT ;  /* 0x7e8000001c00780b */ /* 0x004fce0003fc4000 */
[----:B-1----:R-:W1:Y:S01]  /*0320*/  MUFU.SQRT R25, R6 ;  /* 0x0000000600197308 */ /* 0x002e620000002000 */
[----:B------:R-:W-:Y:S01]  /*0330*/  FSETP.GEU.AND P1, PT, R28, 1.175494350822287508e-38, PT ;  /* 0x008000001c00780b */ /* 0x000fe20003f2e000 */
[----:B------:R-:W-:-:S06]  /*0340*/  IMAD.MOV.U32 R4, RZ, RZ, 0x3e800000 ;  /* 0x3e800000ff047424 */ /* 0x000fcc00078e00ff */
[----:B------:R-:W2:Y:S01]  /*0350*/  MUFU.SQRT R29, R5 ;  /* 0x00000005001d7308 */ /* 0x000ea20000002000 */
[----:B------:R-:W-:Y:S01]  /*0360*/  FSEL R24, R4, 1, P6 ;  /* 0x3f80000004187808 */ /* 0x000fe20003000000 */
[----:B------:R-:W-:Y:S01]  /*0370*/  @P6 FMUL R28, R28, 0.25 ;  /* 0x3e8000001c1c6820 */ /* 0x000fe20000400000 */
[----:B-----5:R-:W-:Y:S02]  /*0380*/  FSETP.GT.AND P6, PT, R7, 8.50705917302346158658e+37, PT ;  /* 0x7e8000000700780b */ /* 0x020fe40003fc4000 */
[----:B-1----:R-:W-:Y:S01]  /*0390*/  FSETP.GT.AND P4, PT, R25, 8.50705917302346158658e+37, PT ;  /* 0x7e8000001900780b */ /* 0x002fe20003f84000 */
[----:B------:R-:W-:Y:S01]  /*03a0*/  @!P1 FMUL R28, R28, 16777216 ;  /* 0x4b8000001c1c9820 */ /* 0x000fe20000400000 */
[----:B------:R-:W-:Y:S01]  /*03b0*/  @!P1 FMUL R24, R24, 16777216 ;  /* 0x4b80000018189820 */ /* 0x000fe20000400000 */
[----:B------:R-:W-:Y:S02]  /*03c0*/  FSETP.GEU.AND P1, PT, R7, 1.175494350822287508e-38, PT ;  /* 0x008000000700780b */ /* 0x000fe40003f2e000 */
[----:B------:R-:W-:-:S02]  /*03d0*/  FSETP.GEU.AND P5, PT, R25, 1.175494350822287508e-38, PT ;  /* 0x008000001900780b */ /* 0x000fc40003fae000 */
[C---:B--2---:R-:W-:Y:S02]  /*03e0*/  FSETP.GT.AND P2, PT, R29.reuse, 8.50705917302346158658e+37, PT ;  /* 0x7e8000001d00780b */ /* 0x044fe40003f44000 */
[----:B------:R-:W-:Y:S01]  /*03f0*/  FSETP.GEU.AND P3, PT, R29, 1.175494350822287508e-38, PT ;  /* 0x008000001d00780b */ /* 0x000fe20003f6e000 */
[C---:B---3--:R-:W-:Y:S01]  /*0400*/  FADD R22, -R12.reuse, R8 ;  /* 0x000000080c167221 */ /* 0x048fe20000000100 */
[----:B----4-:R-:W-:Y:S01]  /*0410*/  FADD R16, -R12, R16 ;  /* 0x000000100c107221 */ /* 0x010fe20000000100 */
[----:B------:R-:W-:Y:S01]  /*0420*/  @P6 FMUL R7, R7, 0.25 ;  /* 0x3e80000007076820 */ /* 0x000fe20000400000 */
[----:B------:R-:W-:Y:S01]  /*0430*/  FADD R12, -R13, R9 ;  /* 0x000000090d0c7221 */ /* 0x000fe20000000100 */
[----:B------:R-:W-:Y:S01]  /*0440*/  @P4 FMUL R25, R25, 0.25 ;  /* 0x3e80000019194820 */ /* 0x000fe20000400000 */
[----:B------:R-:W1:Y:S01]  /*0450*/  LDC.64 R8, c[0x0][0x230] ;  /* 0x00008c00ff087b82 */ /* 0x000e620000000a00 */
[----:B------:R-:W-:-:S04]  /*0460*/  @!P1 FMUL R7, R7, 16777216 ;  /* 0x4b80000007079820 */ /* 0x000fc80000400000 */
[----:B------:R-:W-:Y:S01]  /*0470*/  @P2 FMUL R29, R29, 0.25 ;  /* 0x3e8000001d1d2820 */ /* 0x000fe20000400000 */
[----:B------:R-:W-:-:S03]  /*0480*/  @!P5 FMUL R25, R25, 16777216 ;  /* 0x4b8000001919d820 */ /* 0x000fc60000400000 */
[----:B------:R-:W-:Y:S01]  /*0490*/  @!P3 FMUL R29, R29, 16777216 ;  /* 0x4b8000001d1db820 */ /* 0x000fe20000400000 */
[----:B------:R-:W2:Y:S01]  /*04a0*/  MUFU.RCP R5, R28 ;  /* 0x0000001c00057308 */ /* 0x000ea20000001000 */
[----:B------:R-:W-:Y:S01]  /*04b0*/  FADD R17, -R13, R17 ;  /* 0x000000110d117221 */ /* 0x000fe20000000100 */
[C---:B------:R-:W-:Y:S01]  /*04c0*/  FADD R13, -R14.reuse, R10 ;  /* 0x0000000a0e0d7221 */ /* 0x040fe20000000100 */
[----:B------:R-:W-:-:S05]  /*04d0*/  FADD R18, -R14, R18 ;  /* 0x000000120e127221 */ /* 0x000fca0000000100 */
[----:B------:R-:W3:Y:S01]  /*04e0*/  MUFU.RCP R23, R25 ;  /* 0x0000001900177308 */ /* 0x000ee20000001000 */
[----:B------:R-:W-:Y:S01]  /*04f0*/  FADD R14, -R15, R11 ;  /* 0x0000000b0f0e7221 */ /* 0x000fe20000000100 */
[----:B------:R-:W-:-:S06]  /*0500*/  FSEL R11, R4, 1, P2 ;  /* 0x3f800000040b7808 */ /* 0x000fcc0001000000 */
[----:B------:R0:W4:Y:S01]  /*0510*/  MUFU.RCP R6, R29 ;  /* 0x0000001d00067308 */ /* 0x0001220000001000 */
[----:B------:R-:W-:-:S07]  /*0520*/  FSEL R10, R4, 1, P4 ;  /* 0x3f800000040a7808 */ /* 0x000fce0002000000 */
[----:B------:R-:W5:Y:S01]  /*0530*/  MUFU.RCP R7, R7 ;  /* 0x0000000700077308 */ /* 0x000f620000001000 */
[----:B------:R-:W-:Y:S01]  /*0540*/  FSEL R4, R4, 1, P6 ;  /* 0x3f80000004047808 */ /* 0x000fe20003000000 */
[----:B------:R-:W-:Y:S01]  /*0550*/  @!P5 FMUL R10, R10, 16777216 ;  /* 0x4b8000000a0ad820 */ /* 0x000fe20000400000 */
[----:B------:R-:W-:Y:S01]  /*0560*/  @!P3 FMUL R11, R11, 16777216 ;  /* 0x4b8000000b0bb820 */ /* 0x000fe20000400000 */
[----:B------:R-:W-:Y:S02]  /*0570*/  FADD R19, -R15, R19 ;  /* 0x000000130f137221 */ /* 0x000fe40000000100 */
[----:B------:R-:W-:Y:S01]  /*0580*/  @!P1 FMUL R4, R4, 16777216 ;  /* 0x4b80000004049820 */ /* 0x000fe20000400000 */
[----:B--2---:R-:W-:Y:S01]  /*0590*/  FMUL R15, R5, R24 ;  /* 0x00000018050f7220 */ /* 0x004fe20000400000 */
[----:B---3--:R-:W-:Y:S01]  /*05a0*/  FMUL R25, R23, R10 ;  /* 0x0000000a17197220 */ /* 0x008fe20000400000 */
[----:B0-----:R-:W-:-:S04]  /*05b0*/  IMAD.WIDE R28, R20, 0x4, R26 ;  /* 0x00000004141c7825 */ /* 0x001fc800078e021a */
[----:B----4-:R-:W-:Y:S01]  /*05c0*/  FMUL R24, R6, R11 ;  /* 0x0000000b06187220 */ /* 0x010fe20000400000 */
[----:B------:R-:W-:Y:S01]  /*05d0*/  CS2R R10, SRZ ;  /* 0x00000000000a7805 */ /* 0x000fe2000001ff00 */
[----:B-1----:R-:W-:Y:S01]  /*05e0*/  IMAD.WIDE R26, R20, 0x4, R8 ;  /* 0x00000004141a7825 */ /* 0x002fe200078e0208 */
[----:B------:R-:W-:-:S03]  /*05f0*/  CS2R R8, SRZ ;  /* 0x0000000000087805 */ /* 0x000fc6000001ff00 */
[----:B-----5:R-:W-:Y:S01]  /*0600*/  FMUL R23, R7, R4 ;  /* 0x0000000407177220 */ /* 0x020fe20000400000 */
[----:B------:R-:W-:Y:S02]  /*0610*/  CS2R R4, SRZ ;  /* 0x0000000000047805 */ /* 0x000fe4000001ff00 */
[----:B------:R-:W-:Y:S01]  /*0620*/  CS2R R6, SRZ ;  /* 0x0000000000067805 */ /* 0x000fe2000001ff00 */
[----:B------:R0:W2:Y:S05]  /*0630*/  @!P0 LDG.E.EL.128 R8, desc[UR6][R26.64] ;  /* 0x000000061a088981 */ /* 0x0000aa000c2e1d00 */
[----:B------:R1:W2:Y:S01]  /*0640*/  @!P0 LDG.E.EL.128 R4, desc[UR6][R28.64] ;  /* 0x000000061c048981 */ /* 0x0002a2000c2e1d00 */
[----:B------:R-:W1:Y:S01]  /*0650*/  S2R R20, SR_TID.X ;  /* 0x0000000000147919 */ /* 0x000e620000002100 */
[----:B------:R-:W3:Y:S01]  /*0660*/  S2UR UR5, SR_CgaCtaId ;  /* 0x00000000000579c3 */ /* 0x000ee20000008800 */
[----:B------:R-:W-:Y:S01]  /*0670*/  FMUL R14, R23, R14 ;  /* 0x0000000e170e7220 */ /* 0x000fe20000400000 */
[----:B------:R-:W-:Y:S01]  /*0680*/  FMUL R13, R25, R13 ;  /* 0x0000000d190d7220 */ /* 0x000fe20000400000 */
[C---:B0-----:R-:W-:Y:S01]  /*0690*/  FMUL R26, R24.reuse, R17 ;  /* 0x00000011181a7220 */ /* 0x041fe20000400000 */
[----:B------:R-:W-:Y:S01]  /*06a0*/  FMUL R24, R24, R12 ;  /* 0x0000000c18187220 */ /* 0x000fe20000400000 */
[----:B------:R-:W-:Y:S01]  /*06b0*/  UMOV UR4, 0x400 ;  /* 0x0000040000047882 */ /* 0x000fe20000000000 */
[----:B-1----:R-:W-:-:S02]  /*06c0*/  IMAD.SHL.U32 R28, R20, 0x80, RZ ;  /* 0x00000080141c7824 */ /* 0x002fc400078e00ff */
[----:B------:R-:W-:Y:S01]  /*06d0*/  FMUL R20, R23, R19 ;  /* 0x0000001317147220 */ /* 0x000fe20000400000 */
[----:B------:R-:W-:Y:S01]  /*06e0*/  FMUL R19, R25, R18 ;  /* 0x0000001219137220 */ /* 0x000fe20000400000 */
[C---:B------:R-:W-:Y:S01]  /*06f0*/  FMUL R23, R15.reuse, R16 ;  /* 0x000000100f177220 */ /* 0x040fe20000400000 */
[----:B------:R-:W-:Y:S01]  /*0700*/  FMUL R25, R15, R22 ;  /* 0x000000160f197220 */ /* 0x000fe20000400000 */
[----:B------:R-:W-:Y:S01]  /*0710*/  LOP3.LUT R28, R28, 0x380, RZ, 0xc0, !PT ;  /* 0x000003801c1c7812 */ /* 0x000fe200078ec0ff */
[----:B---3--:R-:W-:-:S03]  /*0720*/  UPRMT UR4, UR5, 0x654, UR4 ;  /* 0x0000065405047896 */ /* 0x008fc60008000004 */
[C---:B------:R-:W-:Y:S02]  /*0730*/  LOP3.LUT R27, R28.reuse, R21, RZ, 0xfc, !PT ;  /* 0x000000151c1b7212 */ /* 0x040fe400078efcff */
[C---:B------:R-:W-:Y:S02]  /*0740*/  LOP3.LUT R16, R28.reuse, 0x20, RZ, 0xfc, !PT ;  /* 0x000000201c107812 */ /* 0x040fe400078efcff */
[C---:B------:R-:W-:Y:S02]  /*0750*/  LOP3.LUT R18, R28.reuse, 0x40, RZ, 0xfc, !PT ;  /* 0x000000401c127812 */ /* 0x040fe400078efcff */
[C---:B------:R-:W-:Y:S02]  /*0760*/  LOP3.LUT R22, R28.reuse, 0x60, RZ, 0xfc, !PT ;  /* 0x000000601c167812 */ /* 0x040fe400078efcff */
[-C--:B------:R-:W-:Y:S02]  /*0770*/  LEA.HI R15, R28, R27.reuse, RZ, 0x1b ;  /* 0x0000001b1c0f7211 */ /* 0x080fe400078fd8ff */
[----:B------:R-:W-:-:S02]  /*0780*/  LEA.HI R16, R16, R27, RZ, 0x1b ;  /* 0x0000001b10107211 */ /* 0x000fc400078fd8ff */
[-C--:B------:R-:W-:Y:S02]  /*0790*/  LEA.HI R18, R18, R27.reuse, RZ, 0x1b ;  /* 0x0000001b12127211 */ /* 0x080fe400078fd8ff */
[----:B------:R-:W-:Y:S02]  /*07a0*/  LEA.HI R22, R22, R27, RZ, 0x1b ;  /* 0x0000001b16167211 */ /* 0x000fe400078fd8ff */
[----:B------:R-:W-:Y:S02]  /*07b0*/  LEA R15, R15, UR4, 0x2 ;  /* 0x000000040f0f7c11 */ /* 0x000fe4000f8e10ff */
[----:B------:R-:W-:Y:S02]  /*07c0*/  LEA R16, R16, UR4, 0x2 ;  /* 0x0000000410107c11 */ /* 0x000fe4000f8e10ff */
[----:B------:R-:W-:Y:S02]  /*07d0*/  LEA R18, R18, UR4, 0x2 ;  /* 0x0000000412127c11 */ /* 0x000fe4000f8e10ff */
[----:B------:R-:W-:Y:S01]  /*07e0*/  LOP3.LUT R0, R0, 0x1c, R3, 0xf8, !PT ;  /* 0x0000001c00007812 */ /* 0x000fe200078ef803 */
[-CC-:B--2---:R-:W-:Y:S01]  /*07f0*/  FFMA R12, R25, R4.reuse, R8.reuse ;  /* 0x00000004190c7223 */ /* 0x184fe20000000008 */
[----:B------:R-:W-:Y:S01]  /*0800*/  FFMA R23, R23, R4, R8 ;  /* 0x0000000417177223 */ /* 0x000fe20000000008 */
[----:B------:R-:W-:Y:S01]  /*0810*/  FFMA R4, R24, R5, R9 ;  /* 0x0000000518047223 */ /* 0x000fe20000000009 */
[-CC-:B------:R-:W-:Y:S01]  /*0820*/  FFMA R13, R13, R6.reuse, R10.reuse ;  /* 0x000000060d0d7223 */ /* 0x180fe2000000000a */
[----:B------:R-:W-:Y:S01]  /*0830*/  FFMA R14, R14, R7, R11 ;  /* 0x000000070e0e7223 */ /* 0x000fe2000000000b */
[----:B------:R-:W-:Y:S01]  /*0840*/  FSETP.GEU.AND P3, PT, R12, RZ, PT ;  /* 0x000000ff0c00720b */ /* 0x000fe20003f6e000 */
[----:B------:R-:W-:Y:S01]  /*0850*/  FFMA R5, R26, R5, R9 ;  /* 0x000000051a057223 */ /* 0x000fe20000000009 */
[----:B------:R-:W-:Y:S01]  /*0860*/  FSETP.GEU.AND P2, PT, R4, RZ, PT ;  /* 0x000000ff0400720b */ /* 0x000fe20003f4e000 */
[----:B------:R-:W-:Y:S01]  /*0870*/  FFMA R19, R19, R6, R10 ;  /* 0x0000000613137223 */ /* 0x000fe2000000000a */
[----:B------:R-:W-:Y:S01]  /*0880*/  FSETP.GEU.AND P1, PT, R13, RZ, PT ;  /* 0x000000ff0d00720b */ /* 0x000fe20003f2e000 */
[----:B------:R-:W-:Y:S01]  /*0890*/  FFMA R20, R20, R7, R11 ;  /* 0x0000000714147223 */ /* 0x000fe2000000000b */
[----:B------:R-:W-:-:S02]  /*08a0*/  FSETP.GEU.AND P0, PT, R14, RZ, PT ;  /* 0x000000ff0e00720b */ /* 0x000fc40003f0e000 */
[----:B------:R-:W-:Y:S02]  /*08b0*/  FSEL R12, R12, RZ, P3 ;  /* 0x000000ff0c0c7208 */ /* 0x000fe40001800000 */
[----:B------:R-:W-:Y:S02]  /*08c0*/  FSEL R7, R4, RZ, P2 ;  /* 0x000000ff04077208 */ /* 0x000fe40001000000 */
[----:B------:R-:W-:Y:S02]  /*08d0*/  FSETP.GEU.AND P3, PT, R23, RZ, PT ;  /* 0x000000ff1700720b */ /* 0x000fe40003f6e000 */
[----:B------:R-:W-:Y:S02]  /*08e0*/  FSEL R13, R13, RZ, P1 ;  /* 0x000000ff0d0d7208 */ /* 0x000fe40000800000 */
[----:B------:R-:W-:Y:S02]  /*08f0*/  FSETP.GEU.AND P2, PT, R5, RZ, PT ;  /* 0x000000ff0500720b */ /* 0x000fe40003f4e000 */
[----:B------:R-:W-:-:S02]  /*0900*/  FSEL R14, R14, RZ, P0 ;  /* 0x000000ff0e0e7208 */ /* 0x000fc40000000000 */
[----:B------:R-:W-:Y:S02]  /*0910*/  FSETP.GEU.AND P1, PT, R19, RZ, PT ;  /* 0x000000ff1300720b */ /* 0x000fe40003f2e000 */
[----:B------:R-:W-:Y:S02]  /*0920*/  LEA R25, R22, UR4, 0x2 ;  /* 0x0000000416197c11 */ /* 0x000fe4000f8e10ff */
[----:B------:R-:W-:Y:S01]  /*0930*/  FSETP.GEU.AND P0, PT, R20, RZ, PT ;  /* 0x000000ff1400720b */ /* 0x000fe20003f0e000 */
[----:B------:R-:W-:Y:S01]  /*0940*/  STS [R15], R12 ;  /* 0x0000000c0f007388 */ /* 0x000fe20000000800 */
[----:B------:R-:W-:Y:S02]  /*0950*/  FSEL R8, R23, RZ, P3 ;  /* 0x000000ff17087208 */ /* 0x000fe40001800000 */
[----:B------:R-:W-:Y:S01]  /*0960*/  FSEL R17, R5, RZ, P2 ;  /* 0x000000ff05117208 */ /* 0x000fe20001000000 */
[----:B------:R-:W-:Y:S01]  /*0970*/  STS [R16+0x80], R7 ;  /* 0x0000800710007388 */ /* 0x000fe20000000800 */
[----:B------:R-:W-:-:S02]  /*0980*/  FSEL R19, R19, RZ, P1 ;  /* 0x000000ff13137208 */ /* 0x000fc40000800000 */
[----:B------:R-:W-:Y:S01]  /*0990*/  FSEL R20, R20, RZ, P0 ;  /* 0x000000ff14147208 */ /* 0x000fe20000000000 */
[----:B------:R-:W-:Y:S04]  /*09a0*/  STS [R18+0x100], R13 ;  /* 0x0001000d12007388 */ /* 0x000fe80000000800 */
[----:B------:R0:W-:Y:S04]  /*09b0*/  STS [R25+0x180], R14 ;  /* 0x0001800e19007388 */ /* 0x0001e80000000800 */
[----:B------:R1:W-:Y:S04]  /*09c0*/  STS [R15+0x40], R8 ;  /* 0x000040080f007388 */ /* 0x0003e80000000800 */
[----:B------:R-:W-:Y:S04]  /*09d0*/  STS [R16+0xc0], R17 ;  /* 0x0000c01110007388 */ /* 0x000fe80000000800 */
[----:B------:R-:W-:Y:S04]  /*09e0*/  STS [R18+0x140], R19 ;  /* 0x0001401312007388 */ /* 0x000fe80000000800 */
[----:B------:R-:W-:Y:S01]  /*09f0*/  STS [R25+0x1c0], R20 ;  /* 0x0001c01419007388 */ /* 0x000fe20000000800 */
[----:B------:R-:W-:-:S02]  /*0a00*/  SHF.R.U32.HI R9, RZ, 0x5, R3 ;  /* 0x00000005ff097819 */ /* 0x000fc40000011603 */
[----:B------:R-:W-:Y:S02]  /*0a10*/  LOP3.LUT R10, R3, 0x1fc, RZ, 0xc0, !PT ;  /* 0x000001fc030a7812 */ /* 0x000fe400078ec0ff */
[----:B------:R-:W-:-:S05]  /*0a20*/  SGXT.U32 R9, R9, 0x4 ;  /* 0x000000040909781a */ /* 0x000fca0000000000 */
[----:B------:R-:W-:-:S05]  /*0a30*/  IMAD.IADD R9, R10, 0x1, R9 ;  /* 0x000000010a097824 */ /* 0x000fca00078e0209 */
[----:B0-----:R-:W-:Y:S01]  /*0a40*/  LEA R14, R9, UR4, 0x2 ;  /* 0x00000004090e7c11 */ /* 0x001fe2000f8e10ff */
[----:B------:R-:W-:Y:S01]  /*0a50*/  BAR.SYNC.DEFER_BLOCKING 0x0 ;  /* 0x0000000000007b1d */ /* 0x000fe20000010000 */
[----:B------:R-:W-:-:S05]  /*0a60*/  LOP3.LUT R11, R2, R21, RZ, 0xfc, !PT ;  /* 0x00000015020b7212 */ /* 0x000fca00078efcff */
[----:B------:R-:W-:Y:S02]  /*0a70*/  IMAD.HI R12, R11, 0x38e38e39, RZ ;  /* 0x38e38e390b0c7827 */ /* 0x000fe400078e02ff */
[----:B-1----:R-:W0:Y:S01]  /*0a80*/  LDC.64 R8, c[0x0][0x238] ;  /* 0x00008e00ff087b82 */ /* 0x002e220000000a00 */
[----:B------:R-:W-:Y:S04]  /*0a90*/  LDS R4, [R14] ;  /* 0x000000000e047984 */ /* 0x000fe80000000800 */
[----:B------:R-:W-:Y:S04]  /*0aa0*/  LDS R5, [R14+0x4] ;  /* 0x000004000e057984 */ /* 0x000fe80000000800 */
[----:B------:R-:W-:Y:S04]  /*0ab0*/  LDS R6, [R14+0x8] ;  /* 0x000008000e067984 */ /* 0x000fe80000000800 */
[----:B------:R-:W1:Y:S01]  /*0ac0*/  LDS R7, [R14+0xc] ;  /* 0x00000c000e077984 */ /* 0x000e620000000800 */
[----:B------:R-:W-:-:S04]  /*0ad0*/  SHF.R.U32.HI R13, RZ, 0x1f, R12 ;  /* 0x0000001fff0d7819 */ /* 0x000fc8000001160c */
[----:B------:R-:W-:Y:S02]  /*0ae0*/  LEA.HI.SX32 R12, R12, R13, 0x1a ;  /* 0x0000000d0c0c7211 */ /* 0x000fe400078fd2ff */
[----:B------:R-:W-:Y:S02]  /*0af0*/  ISETP.GE.AND P0, PT, R0, 0xc4, PT ;  /* 0x000000c40000780c */ /* 0x000fe40003f06270 */
[----:B------:R-:W-:Y:S01]  /*0b00*/  LOP3.LUT R21, R2, 0x10, R21, 0xfe, !PT ;  /* 0x0000001002157812 */ /* 0x000fe200078efe15 */
[----:B------:R-:W-:Y:S01]  /*0b10*/  IMAD R3, R12, -0x120, R11 ;  /* 0xfffffee00c037824 */ /* 0x000fe200078e020b */
[----:B------:R-:W-:Y:S02]  /*0b20*/  ISETP.LT.AND P1, PT, R11, 0x480, !P0 ;  /* 0x000004800b00780c */ /* 0x000fe40004721270 */
[----:B------:R-:W-:Y:S01]  /*0b30*/  ISETP.LT.AND P0, PT, R21, 0x480, !P0 ;  /* 0x000004801500780c */ /* 0x000fe20004701270 */
[----:B------:R-:W-:Y:S01]  /*0b40*/  IMAD R3, R3, 0xc4, R0 ;  /* 0x000000c403037824 */ /* 0x000fe200078e0200 */
[----:B------:R-:W-:-:S03]  /*0b50*/  LOP3.LUT R11, R10, 0x200, RZ, 0xfc, !PT ;  /* 0x000002000a0b7812 */ /* 0x000fc600078efcff */
[----:B------:R-:W-:Y:S01]  /*0b60*/  IMAD R3, R12, 0x63880, R3 ;  /* 0x000638800c037824 */ /* 0x000fe200078e0203 */
[----:B------:R-:W-:-:S03]  /*0b70*/  LEA.HI R11, R11, R10, RZ, 0x1b ;  /* 0x0000000a0b0b7211 */ /* 0x000fc600078fd8ff */
[----:B0-----:R-:W-:Y:S01]  /*0b80*/  IMAD.WIDE R2, R3, 0x4, R8 ;  /* 0x0000000403027825 */ /* 0x001fe200078e0208 */
[----:B------:R-:W-:-:S04]  /*0b90*/  LEA R11, R11, UR4, 0x2 ;  /* 0x000000040b0b7c11 */ /* 0x000fc8000f8e10ff */
[----:B-1----:R0:W-:Y:S02]  /*0ba0*/  @P1 STG.E.128 desc[UR6][R2.64], R4 ;  /* 0x0000000402001986 */ /* 0x0021e4000c101d06 */
[----:B0-----:R-:W-:Y:S05]  /*0bb0*/  @!P0 EXIT ;  /* 0x000000000000894d */ /* 0x001fea0003800000 */
[----:B0-----:R-:W-:Y:S01]  /*0bc0*/  LDS R4, [R11+0x800] ;  /* 0x000800000b047984 */ /* 0x001fe20000000800 */
[----:B------:R-:W-:-:S03]  /*0bd0*/  IMAD.HI R2, R21, 0x38e38e39, RZ ;  /* 0x38e38e3915027827 */ /* 0x000fc600078e02ff */
[----:B------:R-:W-:Y:S02]  /*0be0*/  LDS R5, [R11+0x804] ;  /* 0x000804000b057984 */ /* 0x000fe40000000800 */
[----:B------:R-:W-:Y:S02]  /*0bf0*/  SHF.R.U32.HI R3, RZ, 0x1f, R2 ;  /* 0x0000001fff037819 */ /* 0x000fe40000011602 */
[----:B------:R-:W-:Y:S02]  /*0c00*/  LDS R6, [R11+0x808] ;  /* 0x000808000b067984 */ /* 0x000fe40000000800 */
[----:B------:R-:W-:Y:S02]  /*0c10*/  LEA.HI.SX32 R2, R2, R3, 0x1a ;  /* 0x0000000302027211 */ /* 0x000fe400078fd2ff */
[----:B------:R-:W0:Y:S03]  /*0c20*/  LDS R7, [R11+0x80c] ;  /* 0x00080c000b077984 */ /* 0x000e260000000800 */
[----:B------:R-:W-:-:S04]  /*0c30*/  IMAD R21, R2, -0x120, R21 ;  /* 0xfffffee002157824 */ /* 0x000fc800078e0215 */
[----:B------:R-:W-:-:S04]  /*0c40*/  IMAD R21, R21, 0xc4, R0 ;  /* 0x000000c415157824 */ /* 0x000fc800078e0200 */
[----:B------:R-:W-:-:S04]  /*0c50*/  IMAD R21, R2, 0x63880, R21 ;  /* 0x0006388002157824 */ /* 0x000fc800078e0215 */
[----:B------:R-:W-:-:S05]  /*0c60*/  IMAD.WIDE R8, R21, 0x4, R8 ;  /* 0x0000000415087825 */ /* 0x000fca00078e0208 */
[----:B0-----:R-:W-:Y:S01]  /*0c70*/  STG.E.128 desc[UR6][R8.64], R4 ;  /* 0x0000000408007986 */ /* 0x001fe2000c101d06 */
[----:B------:R-:W-:Y:S05]  /*0c80*/  EXIT ;  /* 0x000000000000794d */ /* 0x000fea0003800000 */
.L_x_0:
[----:B------:R-:W-:-:S00]  /*0c90*/  BRA `(.L_x_0) ;  /* 0xfffffffc00fc7947 */ /* 0x000fc0000383ffff */
[----:B------:R-:W-:-:S00]  /*0ca0*/  NOP ;  /* 0x0000000000007918 */ /* 0x000fc00000000000 */
        /* <DEDUP_REMOVED lines=13> */
.L_x_1:


//--------------------- .nv.global.init           --------------------------
	.section	.nv.global.init,"aw",@progbits
.nv.global.init:
	.type		_$_str,@object
	.size		_$_str,(_$_str_$_2 - _$_str)
_$_str:
        /*0000*/ 	.byte	0x5f, 0x5f, 0x43, 0x55, 0x44, 0x41, 0x5f, 0x46, 0x54, 0x5a, 0x00
	.type		_$_str_$_2,@object
	.size		_$_str_$_2,(.L_1 - _$_str_$_2)
_$_str_$_2:
        /*000b*/ 	.byte	0x5f, 0x5f, 0x43, 0x55, 0x44, 0x41, 0x5f, 0x50, 0x52, 0x45, 0x43, 0x5f, 0x53, 0x51, 0x52, 0x54
        /*001b*/ 	.byte	0x00
.L_1:


//--------------------- .nv.shared.triton_poi_fused__native_batch_norm_legit_no_training_relu_46 --------------------------
	.section	.nv.shared.triton_poi_fused__native_batch_norm_legit_no_training_relu_46,"aw",@nobits
	.sectionflags	@""
	.align	16
	.zero		1024


//--------------------- .nv.constant0.triton_poi_fused__native_batch_norm_legit_no_training_relu_46 --------------------------
	.section	.nv.constant0.triton_poi_fused__native_batch_norm_legit_no_training_relu_46,"a",@progbits
	.sectionflags	@""
	.align	4
.nv.constant0.triton_poi_fused__native_batch_norm_legit_no_training_relu_46:
	.zero		584
